//
// Generated by NVIDIA NVVM Compiler
//
// Compiler Build ID: CL-36424714
// Cuda compilation tools, release 13.0, V13.0.88
// Based on NVVM 20.0.0
//

.version 9.0
.target sm_100
.address_size 64

	// .globl	_Z8distancePfS_Pii
// _ZZ3sumPiS_iE5sData has been demoted
.global .align 1 .b8 _ZN34_INTERNAL_2b894c9e_4_k_cu_6b18a2314cuda3std3__45__cpo5beginE[1];
.global .align 1 .b8 _ZN34_INTERNAL_2b894c9e_4_k_cu_6b18a2314cuda3std3__45__cpo3endE[1];
.global .align 1 .b8 _ZN34_INTERNAL_2b894c9e_4_k_cu_6b18a2314cuda3std3__45__cpo6cbeginE[1];
.global .align 1 .b8 _ZN34_INTERNAL_2b894c9e_4_k_cu_6b18a2314cuda3std3__45__cpo4cendE[1];
.global .align 1 .b8 _ZN34_INTERNAL_2b894c9e_4_k_cu_6b18a2314cuda3std3__45__cpo6rbeginE[1];
.global .align 1 .b8 _ZN34_INTERNAL_2b894c9e_4_k_cu_6b18a2314cuda3std3__45__cpo4rendE[1];
.global .align 1 .b8 _ZN34_INTERNAL_2b894c9e_4_k_cu_6b18a2314cuda3std3__45__cpo7crbeginE[1];
.global .align 1 .b8 _ZN34_INTERNAL_2b894c9e_4_k_cu_6b18a2314cuda3std3__45__cpo5crendE[1];
.global .align 1 .b8 _ZN34_INTERNAL_2b894c9e_4_k_cu_6b18a2314cuda3std3__436_GLOBAL__N__2b894c9e_4_k_cu_6b18a2316ignoreE[1];
.global .align 1 .b8 _ZN34_INTERNAL_2b894c9e_4_k_cu_6b18a2314cuda3std3__419piecewise_constructE[1];
.global .align 1 .b8 _ZN34_INTERNAL_2b894c9e_4_k_cu_6b18a2314cuda3std3__48in_placeE[1];
.global .align 1 .b8 _ZN34_INTERNAL_2b894c9e_4_k_cu_6b18a2314cuda3std3__420unreachable_sentinelE[1];
.global .align 1 .b8 _ZN34_INTERNAL_2b894c9e_4_k_cu_6b18a2314cuda3std3__47nulloptE[1];
.global .align 1 .b8 _ZN34_INTERNAL_2b894c9e_4_k_cu_6b18a2314cuda3std3__48unexpectE[1];
.global .align 1 .b8 _ZN34_INTERNAL_2b894c9e_4_k_cu_6b18a2314cuda3std6ranges3__45__cpo4swapE[1];
.global .align 1 .b8 _ZN34_INTERNAL_2b894c9e_4_k_cu_6b18a2314cuda3std6ranges3__45__cpo9iter_moveE[1];
.global .align 1 .b8 _ZN34_INTERNAL_2b894c9e_4_k_cu_6b18a2314cuda3std6ranges3__45__cpo5beginE[1];
.global .align 1 .b8 _ZN34_INTERNAL_2b894c9e_4_k_cu_6b18a2314cuda3std6ranges3__45__cpo3endE[1];
.global .align 1 .b8 _ZN34_INTERNAL_2b894c9e_4_k_cu_6b18a2314cuda3std6ranges3__45__cpo6cbeginE[1];
.global .align 1 .b8 _ZN34_INTERNAL_2b894c9e_4_k_cu_6b18a2314cuda3std6ranges3__45__cpo4cendE[1];
.global .align 1 .b8 _ZN34_INTERNAL_2b894c9e_4_k_cu_6b18a2314cuda3std6ranges3__45__cpo7advanceE[1];
.global .align 1 .b8 _ZN34_INTERNAL_2b894c9e_4_k_cu_6b18a2314cuda3std6ranges3__45__cpo9iter_swapE[1];
.global .align 1 .b8 _ZN34_INTERNAL_2b894c9e_4_k_cu_6b18a2314cuda3std6ranges3__45__cpo4nextE[1];
.global .align 1 .b8 _ZN34_INTERNAL_2b894c9e_4_k_cu_6b18a2314cuda3std6ranges3__45__cpo4prevE[1];
.global .align 1 .b8 _ZN34_INTERNAL_2b894c9e_4_k_cu_6b18a2314cuda3std6ranges3__45__cpo4dataE[1];
.global .align 1 .b8 _ZN34_INTERNAL_2b894c9e_4_k_cu_6b18a2314cuda3std6ranges3__45__cpo5cdataE[1];
.global .align 1 .b8 _ZN34_INTERNAL_2b894c9e_4_k_cu_6b18a2314cuda3std6ranges3__45__cpo4sizeE[1];
.global .align 1 .b8 _ZN34_INTERNAL_2b894c9e_4_k_cu_6b18a2314cuda3std6ranges3__45__cpo5ssizeE[1];
.global .align 1 .b8 _ZN34_INTERNAL_2b894c9e_4_k_cu_6b18a2314cuda3std6ranges3__45__cpo8distanceE[1];
.global .align 1 .b8 _ZN34_INTERNAL_2b894c9e_4_k_cu_6b18a2316thrust24THRUST_300001_SM_1000_NS8cuda_cub3parE[1];
.global .align 1 .b8 _ZN34_INTERNAL_2b894c9e_4_k_cu_6b18a2316thrust24THRUST_300001_SM_1000_NS8cuda_cub10par_nosyncE[1];
.global .align 1 .b8 _ZN34_INTERNAL_2b894c9e_4_k_cu_6b18a2316thrust24THRUST_300001_SM_1000_NS6system6detail10sequential3seqE[1];
.global .align 1 .b8 _ZN34_INTERNAL_2b894c9e_4_k_cu_6b18a2316thrust24THRUST_300001_SM_1000_NS12placeholders2_1E[1];
.global .align 1 .b8 _ZN34_INTERNAL_2b894c9e_4_k_cu_6b18a2316thrust24THRUST_300001_SM_1000_NS12placeholders2_2E[1];
.global .align 1 .b8 _ZN34_INTERNAL_2b894c9e_4_k_cu_6b18a2316thrust24THRUST_300001_SM_1000_NS12placeholders2_3E[1];
.global .align 1 .b8 _ZN34_INTERNAL_2b894c9e_4_k_cu_6b18a2316thrust24THRUST_300001_SM_1000_NS12placeholders2_4E[1];
.global .align 1 .b8 _ZN34_INTERNAL_2b894c9e_4_k_cu_6b18a2316thrust24THRUST_300001_SM_1000_NS12placeholders2_5E[1];
.global .align 1 .b8 _ZN34_INTERNAL_2b894c9e_4_k_cu_6b18a2316thrust24THRUST_300001_SM_1000_NS12placeholders2_6E[1];
.global .align 1 .b8 _ZN34_INTERNAL_2b894c9e_4_k_cu_6b18a2316thrust24THRUST_300001_SM_1000_NS12placeholders2_7E[1];
.global .align 1 .b8 _ZN34_INTERNAL_2b894c9e_4_k_cu_6b18a2316thrust24THRUST_300001_SM_1000_NS12placeholders2_8E[1];
.global .align 1 .b8 _ZN34_INTERNAL_2b894c9e_4_k_cu_6b18a2316thrust24THRUST_300001_SM_1000_NS12placeholders2_9E[1];
.global .align 1 .b8 _ZN34_INTERNAL_2b894c9e_4_k_cu_6b18a2316thrust24THRUST_300001_SM_1000_NS12placeholders3_10E[1];
.global .align 1 .b8 _ZN34_INTERNAL_2b894c9e_4_k_cu_6b18a2316thrust24THRUST_300001_SM_1000_NS3seqE[1];

.visible .entry _Z8distancePfS_Pii(
	.param .u64 .ptr .align 1 _Z8distancePfS_Pii_param_0,
	.param .u64 .ptr .align 1 _Z8distancePfS_Pii_param_1,
	.param .u64 .ptr .align 1 _Z8distancePfS_Pii_param_2,
	.param .u32 _Z8distancePfS_Pii_param_3
)
{
	.reg .pred 	%p<4>;
	.reg .b32 	%r<12>;
	.reg .b32 	%f<7>;
	.reg .b64 	%rd<11>;

	ld.param.u64 	%rd4, [_Z8distancePfS_Pii_param_0];
	ld.param.u64 	%rd5, [_Z8distancePfS_Pii_param_1];
	ld.param.u64 	%rd6, [_Z8distancePfS_Pii_param_2];
	ld.param.u32 	%r6, [_Z8distancePfS_Pii_param_3];
	mov.u32 	%r7, %ctaid.x;
	mov.u32 	%r1, %ntid.x;
	mov.u32 	%r8, %tid.x;
	mad.lo.s32 	%r11, %r7, %r1, %r8;
	setp.ge.s32 	%p1, %r11, %r6;
	@%p1 bra 	$L__BB0_3;
	mov.u32 	%r9, %nctaid.x;
	mul.lo.s32 	%r3, %r1, %r9;
	cvta.to.global.u64 	%rd1, %rd4;
	cvta.to.global.u64 	%rd2, %rd5;
	cvta.to.global.u64 	%rd3, %rd6;
$L__BB0_2:
	mul.wide.s32 	%rd7, %r11, 4;
	add.s64 	%rd8, %rd1, %rd7;
	ld.global.f32 	%f1, [%rd8];
	add.f32 	%f2, %f1, 0fBF800000;
	add.s64 	%rd9, %rd2, %rd7;
	ld.global.f32 	%f3, [%rd9];
	add.f32 	%f4, %f3, 0fBF800000;
	mul.f32 	%f5, %f4, %f4;
	fma.rn.f32 	%f6, %f2, %f2, %f5;
	setp.lt.f32 	%p2, %f6, 0f3F800000;
	selp.u32 	%r10, 1, 0, %p2;
	add.s64 	%rd10, %rd3, %rd7;
	st.global.u32 	[%rd10], %r10;
	add.s32 	%r11, %r11, %r3;
	setp.lt.s32 	%p3, %r11, %r6;
	@%p3 bra 	$L__BB0_2;
$L__BB0_3:
	ret;

}
	// .globl	_Z3sumPiS_i
.visible .entry _Z3sumPiS_i(
	.param .u64 .ptr .align 1 _Z3sumPiS_i_param_0,
	.param .u64 .ptr .align 1 _Z3sumPiS_i_param_1,
	.param .u32 _Z3sumPiS_i_param_2
)
{
	.reg .pred 	%p<32>;
	.reg .b32 	%r<20>;
	.reg .b32 	%f<34>;
	.reg .b64 	%rd<7>;
	// demoted variable
	.shared .align 4 .b8 _ZZ3sumPiS_iE5sData[2048];
	ld.param.u64 	%rd3, [_Z3sumPiS_i_param_0];
	ld.param.u64 	%rd4, [_Z3sumPiS_i_param_1];
	ld.param.u32 	%r6, [_Z3sumPiS_i_param_2];
	cvta.to.global.u64 	%rd1, %rd4;
	mov.u32 	%r1, %tid.x;
	mov.b32 	%r7, 0;
	st.global.u32 	[%rd1], %r7;
	setp.lt.s32 	%p1, %r6, 512;
	@%p1 bra 	$L__BB1_25;
	shl.b32 	%r9, %r1, 2;
	mov.u32 	%r10, _ZZ3sumPiS_iE5sData;
	add.s32 	%r2, %r10, %r9;
	shr.s32 	%r11, %r6, 31;
	shr.u32 	%r12, %r11, 23;
	add.s32 	%r13, %r6, %r12;
	shr.s32 	%r14, %r13, 9;
	cvt.rn.f32.s32 	%f1, %r14;
	cvta.to.global.u64 	%rd2, %rd3;
	mov.b32 	%r19, 0;
$L__BB1_2:
	shl.b32 	%r15, %r19, 9;
	add.s32 	%r4, %r15, %r1;
	setp.ge.s32 	%p2, %r4, %r6;
	@%p2 bra 	$L__BB1_4;
	mul.wide.u32 	%rd5, %r4, 4;
	add.s64 	%rd6, %rd2, %rd5;
	ld.global.u32 	%r16, [%rd6];
	cvt.rn.f32.s32 	%f2, %r16;
	st.shared.f32 	[%r2], %f2;
	bar.sync 	0;
$L__BB1_4:
	setp.ge.s32 	%p3, %r4, %r6;
	setp.gt.u32 	%p4, %r1, 255;
	or.pred  	%p5, %p3, %p4;
	@%p5 bra 	$L__BB1_6;
	ld.shared.f32 	%f3, [%r2];
	ld.shared.f32 	%f4, [%r2+1024];
	add.f32 	%f5, %f3, %f4;
	st.shared.f32 	[%r2], %f5;
$L__BB1_6:
	setp.ge.s32 	%p6, %r4, %r6;
	setp.gt.u32 	%p7, %r1, 127;
	bar.sync 	0;
	or.pred  	%p8, %p6, %p7;
	@%p8 bra 	$L__BB1_8;
	ld.shared.f32 	%f6, [%r2];
	ld.shared.f32 	%f7, [%r2+512];
	add.f32 	%f8, %f6, %f7;
	st.shared.f32 	[%r2], %f8;
$L__BB1_8:
	setp.ge.s32 	%p9, %r4, %r6;
	setp.gt.u32 	%p10, %r1, 63;
	bar.sync 	0;
	or.pred  	%p11, %p9, %p10;
	@%p11 bra 	$L__BB1_10;
	ld.shared.f32 	%f9, [%r2];
	ld.shared.f32 	%f10, [%r2+256];
	add.f32 	%f11, %f9, %f10;
	st.shared.f32 	[%r2], %f11;
$L__BB1_10:
	setp.ge.s32 	%p12, %r4, %r6;
	setp.gt.u32 	%p13, %r1, 31;
	bar.sync 	0;
	or.pred  	%p14, %p12, %p13;
	@%p14 bra 	$L__BB1_12;
	ld.shared.f32 	%f12, [%r2];
	ld.shared.f32 	%f13, [%r2+128];
	add.f32 	%f14, %f12, %f13;
	st.shared.f32 	[%r2], %f14;
$L__BB1_12:
	setp.ge.s32 	%p15, %r4, %r6;
	setp.gt.u32 	%p16, %r1, 15;
	bar.sync 	0;
	or.pred  	%p17, %p15, %p16;
	@%p17 bra 	$L__BB1_14;
	ld.shared.f32 	%f15, [%r2];
	ld.shared.f32 	%f16, [%r2+64];
	add.f32 	%f17, %f15, %f16;
	st.shared.f32 	[%r2], %f17;
$L__BB1_14:
	setp.ge.s32 	%p18, %r4, %r6;
	setp.gt.u32 	%p19, %r1, 7;
	bar.sync 	0;
	or.pred  	%p20, %p18, %p19;
	@%p20 bra 	$L__BB1_16;
	ld.shared.f32 	%f18, [%r2];
	ld.shared.f32 	%f19, [%r2+32];
	add.f32 	%f20, %f18, %f19;
	st.shared.f32 	[%r2], %f20;
$L__BB1_16:
	setp.ge.s32 	%p21, %r4, %r6;
	setp.gt.u32 	%p22, %r1, 3;
	bar.sync 	0;
	or.pred  	%p23, %p21, %p22;
	@%p23 bra 	$L__BB1_18;
	ld.shared.f32 	%f21, [%r2];
	ld.shared.f32 	%f22, [%r2+16];
	add.f32 	%f23, %f21, %f22;
	st.shared.f32 	[%r2], %f23;
$L__BB1_18:
	setp.ge.s32 	%p24, %r4, %r6;
	setp.gt.u32 	%p25, %r1, 1;
	bar.sync 	0;
	or.pred  	%p26, %p24, %p25;
	@%p26 bra 	$L__BB1_20;
	ld.shared.f32 	%f24, [%r2];
	ld.shared.f32 	%f25, [%r2+8];
	add.f32 	%f26, %f24, %f25;
	st.shared.f32 	[%r2], %f26;
$L__BB1_20:
	setp.ge.s32 	%p27, %r4, %r6;
	setp.ne.s32 	%p28, %r1, 0;
	bar.sync 	0;
	or.pred  	%p29, %p27, %p28;
	@%p29 bra 	$L__BB1_22;
	ld.shared.f32 	%f27, [%r2];
	ld.shared.f32 	%f28, [_ZZ3sumPiS_iE5sData+4];
	add.f32 	%f29, %f27, %f28;
	st.shared.f32 	[%r2], %f29;
$L__BB1_22:
	setp.ne.s32 	%p30, %r1, 0;
	bar.sync 	0;
	@%p30 bra 	$L__BB1_24;
	ld.shared.f32 	%f30, [_ZZ3sumPiS_iE5sData];
	ld.global.u32 	%r17, [%rd1];
	cvt.rn.f32.s32 	%f31, %r17;
	add.f32 	%f32, %f30, %f31;
	cvt.rzi.s32.f32 	%r18, %f32;
	st.global.u32 	[%rd1], %r18;
$L__BB1_24:
	add.s32 	%r19, %r19, 1;
	cvt.rn.f32.u32 	%f33, %r19;
	setp.gt.f32 	%p31, %f1, %f33;
	@%p31 bra 	$L__BB1_2;
$L__BB1_25:
	ret;

}
	// .globl	_ZN3cub18CUB_300001_SM_10006detail11EmptyKernelIvEEvv
.visible .entry _ZN3cub18CUB_300001_SM_10006detail11EmptyKernelIvEEvv()
{


	ret;

}


// ===== COMPILED SASS (sm_100) =====

	.target	sm_100

	.elftype	@"ET_EXEC"


//--------------------- .note.nv.tkinfo           --------------------------
	.section	.note.nv.tkinfo,"",@"SHT_NOTE"
	.sectionflags	@"SHF_NOTE_NV_TKINFO"
	.tkinfo
        /*0018*/ 	.word	0x00000002
        /*0030*/ 	.string	""
        /*0030*/ 	.string	"ptxas"
        /*0030*/ 	.string	"Cuda compilation tools, release 13.0, V13.0.88"
        /*0030*/ 	.string	"Build cuda_13.0.r13.0/compiler.36424714_0"
        /*0030*/ 	.string	"-arch sm_100 -m 64 "



//--------------------- .note.nv.cuinfo           --------------------------
	.section	.note.nv.cuinfo,"",@"SHT_NOTE"
	.sectionflags	@"SHF_NOTE_NV_CUINFO"
        /*0018*/ 	.short	0x0002
        /*001a*/ 	.short	0x0064
        /*001c*/ 	.short	0x0082
	.zero		2


//--------------------- .nv.info                  --------------------------
	.section	.nv.info,"",@"SHT_CUDA_INFO"
	.align	4


	//----- nvinfo : EIATTR_REGCOUNT
	.align		4
        /*0000*/ 	.byte	0x04, 0x2f
        /*0002*/ 	.short	(.L_44 - .L_43)
	.align		4
.L_43:
        /*0004*/ 	.word	index@(_Z8distancePfS_Pii)
        /*0008*/ 	.word	0x00000014


	//----- nvinfo : EIATTR_FRAME_SIZE
	.align		4
.L_44:
        /*000c*/ 	.byte	0x04, 0x11
        /*000e*/ 	.short	(.L_46 - .L_45)
	.align		4
.L_45:
        /*0010*/ 	.word	index@(_Z8distancePfS_Pii)
        /*0014*/ 	.word	0x00000000


	//----- nvinfo : EIATTR_REGCOUNT
	.align		4
.L_46:
        /*0018*/ 	.byte	0x04, 0x2f
        /*001a*/ 	.short	(.L_48 - .L_47)
	.align		4
.L_47:
        /*001c*/ 	.word	index@(_Z3sumPiS_i)
        /*0020*/ 	.word	0x00000010


	//----- nvinfo : EIATTR_FRAME_SIZE
	.align		4
.L_48:
        /*0024*/ 	.byte	0x04, 0x11
        /*0026*/ 	.short	(.L_50 - .L_49)
	.align		4
.L_49:
        /*0028*/ 	.word	index@(_Z3sumPiS_i)
        /*002c*/ 	.word	0x00000000


	//----- nvinfo : EIATTR_REGCOUNT
	.align		4
.L_50:
        /*0030*/ 	.byte	0x04, 0x2f
        /*0032*/ 	.short	(.L_52 - .L_51)
	.align		4
.L_51:
        /*0034*/ 	.word	index@(_ZN3cub18CUB_300001_SM_10006detail11EmptyKernelIvEEvv)
        /*0038*/ 	.word	0x00000004


	//----- nvinfo : EIATTR_FRAME_SIZE
	.align		4
.L_52:
        /*003c*/ 	.byte	0x04, 0x11
        /*003e*/ 	.short	(.L_54 - .L_53)
	.align		4
.L_53:
        /*0040*/ 	.word	index@(_ZN3cub18CUB_300001_SM_10006detail11EmptyKernelIvEEvv)
        /*0044*/ 	.word	0x00000000


	//----- nvinfo : EIATTR_MIN_STACK_SIZE
	.align		4
.L_54:
        /*0048*/ 	.byte	0x04, 0x12
        /*004a*/ 	.short	(.L_56 - .L_55)
	.align		4
.L_55:
        /*004c*/ 	.word	index@(_ZN3cub18CUB_300001_SM_10006detail11EmptyKernelIvEEvv)
        /*0050*/ 	.word	0x00000000


	//----- nvinfo : EIATTR_MIN_STACK_SIZE
	.align		4
.L_56:
        /*0054*/ 	.byte	0x04, 0x12
        /*0056*/ 	.short	(.L_58 - .L_57)
	.align		4
.L_57:
        /*0058*/ 	.word	index@(_Z3sumPiS_i)
        /*005c*/ 	.word	0x00000000


	//----- nvinfo : EIATTR_MIN_STACK_SIZE
	.align		4
.L_58:
        /*0060*/ 	.byte	0x04, 0x12
        /*0062*/ 	.short	(.L_60 - .L_59)
	.align		4
.L_59:
        /*0064*/ 	.word	index@(_Z8distancePfS_Pii)
        /*0068*/ 	.word	0x00000000
.L_60:


//--------------------- .nv.compat                --------------------------
	.section	.nv.compat,"",@"SHT_CUDA_COMPAT_INFO"
	.align	4
        /*0000*/ 	.byte	0x02, 0x09, 0x00, 0x00, 0x02, 0x02, 0x01, 0x00, 0x02, 0x05, 0x05, 0x00, 0x03, 0x07, 0x01, 0x01
        /*0010*/ 	.byte	0x02, 0x03, 0x00, 0x00, 0x02, 0x06, 0x01, 0x00, 0x04, 0x0b, 0x08, 0x00, 0x01, 0x00, 0x00, 0x00
        /*0020*/ 	.byte	0x00, 0x00, 0x00, 0x00


//--------------------- .nv.info._ZN3cub18CUB_300001_SM_10006detail11EmptyKernelIvEEvv --------------------------
	.section	.nv.info._ZN3cub18CUB_300001_SM_10006detail11EmptyKernelIvEEvv,"",@"SHT_CUDA_INFO"
	.sectionflags	@""
	.align	4


	//----- nvinfo : EIATTR_CUDA_API_VERSION
	.align		4
        /*0000*/ 	.byte	0x04, 0x37
        /*0002*/ 	.short	(.L_62 - .L_61)
.L_61:
        /*0004*/ 	.word	0x00000082


	//----- nvinfo : EIATTR_SPARSE_MMA_MASK
	.align		4
.L_62:
        /*0008*/ 	.byte	0x03, 0x50
        /*000a*/ 	.short	0x0000


	//----- nvinfo : EIATTR_MAXREG_COUNT
	.align		4
        /*000c*/ 	.byte	0x03, 0x1b
        /*000e*/ 	.short	0x00ff


	//----- nvinfo : EIATTR_MERCURY_ISA_VERSION
	.align		4
        /*0010*/ 	.byte	0x03, 0x5f
        /*0012*/ 	.short	0x0101


	//----- nvinfo : EIATTR_VRC_CTA_INIT_COUNT
	.align		4
        /*0014*/ 	.byte	0x02, 0x4a
	.zero		1
	.zero		1


	//----- nvinfo : EIATTR_EXIT_INSTR_OFFSETS
	.align		4
        /*0018*/ 	.byte	0x04, 0x1c
        /*001a*/ 	.short	(.L_64 - .L_63)


	//   ....[0]....
.L_63:
        /*001c*/ 	.word	0x00000010


	//----- nvinfo : EIATTR_SW_WAR
	.align		4
.L_64:
        /*0020*/ 	.byte	0x04, 0x36
        /*0022*/ 	.short	(.L_66 - .L_65)
.L_65:
        /*0024*/ 	.word	0x00000008
.L_66:


//--------------------- .nv.info._Z3sumPiS_i      --------------------------
	.section	.nv.info._Z3sumPiS_i,"",@"SHT_CUDA_INFO"
	.sectionflags	@""
	.align	4


	//----- nvinfo : EIATTR_CUDA_API_VERSION
	.align		4
        /*0000*/ 	.byte	0x04, 0x37
        /*0002*/ 	.short	(.L_68 - .L_67)
.L_67:
        /*0004*/ 	.word	0x00000082


	//----- nvinfo : EIATTR_KPARAM_INFO
	.align		4
.L_68:
        /*0008*/ 	.byte	0x04, 0x17
        /*000a*/ 	.short	(.L_70 - .L_69)
.L_69:
        /*000c*/ 	.word	0x00000000
        /*0010*/ 	.short	0x0002
        /*0012*/ 	.short	0x0010
        /*0014*/ 	.byte	0x00, 0xf0, 0x11, 0x00


	//----- nvinfo : EIATTR_KPARAM_INFO
	.align		4
.L_70:
        /*0018*/ 	.byte	0x04, 0x17
        /*001a*/ 	.short	(.L_72 - .L_71)
.L_71:
        /*001c*/ 	.word	0x00000000
        /*0020*/ 	.short	0x0001
        /*0022*/ 	.short	0x0008
        /*0024*/ 	.byte	0x00, 0xf5, 0x21, 0x00


	//----- nvinfo : EIATTR_KPARAM_INFO
	.align		4
.L_72:
        /*0028*/ 	.byte	0x04, 0x17
        /*002a*/ 	.short	(.L_74 - .L_73)
.L_73:
        /*002c*/ 	.word	0x00000000
        /*0030*/ 	.short	0x0000
        /*0032*/ 	.short	0x0000
        /*0034*/ 	.byte	0x00, 0xf5, 0x21, 0x00


	//----- nvinfo : EIATTR_SPARSE_MMA_MASK
	.align		4
.L_74:
        /*0038*/ 	.byte	0x03, 0x50
        /*003a*/ 	.short	0x0000


	//----- nvinfo : EIATTR_MAXREG_COUNT
	.align		4
        /*003c*/ 	.byte	0x03, 0x1b
        /*003e*/ 	.short	0x00ff


	//----- nvinfo : EIATTR_NUM_BARRIERS
	.align		4
        /*0040*/ 	.byte	0x02, 0x4c
        /*0042*/ 	.byte	0x01
	.zero		1


	//----- nvinfo : EIATTR_MERCURY_ISA_VERSION
	.align		4
        /*0044*/ 	.byte	0x03, 0x5f
        /*0046*/ 	.short	0x0101


	//----- nvinfo : EIATTR_VRC_CTA_INIT_COUNT
	.align		4
        /*0048*/ 	.byte	0x02, 0x4a
	.zero		1
	.zero		1


	//----- nvinfo : EIATTR_EXIT_INSTR_OFFSETS
	.align		4
        /*004c*/ 	.byte	0x04, 0x1c
        /*004e*/ 	.short	(.L_76 - .L_75)


	//   ....[0]....
.L_75:
        /*0050*/ 	.word	0x00000060


	//   ....[1]....
        /*0054*/ 	.word	0x00000700


	//----- nvinfo : EIATTR_CRS_STACK_SIZE
	.align		4
.L_76:
        /*0058*/ 	.byte	0x04, 0x1e
        /*005a*/ 	.short	(.L_78 - .L_77)
.L_77:
        /*005c*/ 	.word	0x00000000


	//----- nvinfo : EIATTR_CBANK_PARAM_SIZE
	.align		4
.L_78:
        /*0060*/ 	.byte	0x03, 0x19
        /*0062*/ 	.short	0x0014


	//----- nvinfo : EIATTR_PARAM_CBANK
	.align		4
        /*0064*/ 	.byte	0x04, 0x0a
        /*0066*/ 	.short	(.L_80 - .L_79)
	.align		4
.L_79:
        /*0068*/ 	.word	index@(.nv.constant0._Z3sumPiS_i)
        /*006c*/ 	.short	0x0380
        /*006e*/ 	.short	0x0014


	//----- nvinfo : EIATTR_SW_WAR
	.align		4
.L_80:
        /*0070*/ 	.byte	0x04, 0x36
        /*0072*/ 	.short	(.L_82 - .L_81)
.L_81:
        /*0074*/ 	.word	0x00000008
.L_82:


//--------------------- .nv.info._Z8distancePfS_Pii --------------------------
	.section	.nv.info._Z8distancePfS_Pii,"",@"SHT_CUDA_INFO"
	.sectionflags	@""
	.align	4


	//----- nvinfo : EIATTR_CUDA_API_VERSION
	.align		4
        /*0000*/ 	.byte	0x04, 0x37
        /*0002*/ 	.short	(.L_84 - .L_83)
.L_83:
        /*0004*/ 	.word	0x00000082


	//----- nvinfo : EIATTR_KPARAM_INFO
	.align		4
.L_84:
        /*0008*/ 	.byte	0x04, 0x17
        /*000a*/ 	.short	(.L_86 - .L_85)
.L_85:
        /*000c*/ 	.word	0x00000000
        /*0010*/ 	.short	0x0003
        /*0012*/ 	.short	0x0018
        /*0014*/ 	.byte	0x00, 0xf0, 0x11, 0x00


	//----- nvinfo : EIATTR_KPARAM_INFO
	.align		4
.L_86:
        /*0018*/ 	.byte	0x04, 0x17
        /*001a*/ 	.short	(.L_88 - .L_87)
.L_87:
        /*001c*/ 	.word	0x00000000
        /*0020*/ 	.short	0x0002
        /*0022*/ 	.short	0x0010
        /*0024*/ 	.byte	0x00, 0xf5, 0x21, 0x00


	//----- nvinfo : EIATTR_KPARAM_INFO
	.align		4
.L_88:
        /*0028*/ 	.byte	0x04, 0x17
        /*002a*/ 	.short	(.L_90 - .L_89)
.L_89:
        /*002c*/ 	.word	0x00000000
        /*0030*/ 	.short	0x0001
        /*0032*/ 	.short	0x0008
        /*0034*/ 	.byte	0x00, 0xf5, 0x21, 0x00


	//----- nvinfo : EIATTR_KPARAM_INFO
	.align		4
.L_90:
        /*0038*/ 	.byte	0x04, 0x17
        /*003a*/ 	.short	(.L_92 - .L_91)
.L_91:
        /*003c*/ 	.word	0x00000000
        /*0040*/ 	.short	0x0000
        /*0042*/ 	.short	0x0000
        /*0044*/ 	.byte	0x00, 0xf5, 0x21, 0x00


	//----- nvinfo : EIATTR_SPARSE_MMA_MASK
	.align		4
.L_92:
        /*0048*/ 	.byte	0x03, 0x50
        /*004a*/ 	.short	0x0000


	//----- nvinfo : EIATTR_MAXREG_COUNT
	.align		4
        /*004c*/ 	.byte	0x03, 0x1b
        /*004e*/ 	.short	0x00ff


	//----- nvinfo : EIATTR_MERCURY_ISA_VERSION
	.align		4
        /*0050*/ 	.byte	0x03, 0x5f
        /*0052*/ 	.short	0x0101


	//----- nvinfo : EIATTR_VRC_CTA_INIT_COUNT
	.align		4
        /*0054*/ 	.byte	0x02, 0x4a
	.zero		1
	.zero		1


	//----- nvinfo : EIATTR_EXIT_INSTR_OFFSETS
	.align		4
        /*0058*/ 	.byte	0x04, 0x1c
        /*005a*/ 	.short	(.L_94 - .L_93)


	//   ....[0]....
.L_93:
        /*005c*/ 	.word	0x00000070


	//   ....[1]....
        /*0060*/ 	.word	0x000001d0


	//----- nvinfo : EIATTR_CRS_STACK_SIZE
	.align		4
.L_94:
        /*0064*/ 	.byte	0x04, 0x1e
        /*0066*/ 	.short	(.L_96 - .L_95)
.L_95:
        /*0068*/ 	.word	0x00000000


	//----- nvinfo : EIATTR_CBANK_PARAM_SIZE
	.align		4
.L_96:
        /*006c*/ 	.byte	0x03, 0x19
        /*006e*/ 	.short	0x001c


	//----- nvinfo : EIATTR_PARAM_CBANK
	.align		4
        /*0070*/ 	.byte	0x04, 0x0a
        /*0072*/ 	.short	(.L_98 - .L_97)
	.align		4
.L_97:
        /*0074*/ 	.word	index@(.nv.constant0._Z8distancePfS_Pii)
        /*0078*/ 	.short	0x0380
        /*007a*/ 	.short	0x001c


	//----- nvinfo : EIATTR_SW_WAR
	.align		4
.L_98:
        /*007c*/ 	.byte	0x04, 0x36
        /*007e*/ 	.short	(.L_100 - .L_99)
.L_99:
        /*0080*/ 	.word	0x00000008
.L_100:


//--------------------- .nv.callgraph             --------------------------
	.section	.nv.callgraph,"",@"SHT_CUDA_CALLGRAPH"
	.align	4
	.sectionentsize	8
	.align		4
        /*0000*/ 	.word	0x00000000
	.align		4
        /*0004*/ 	.word	0xffffffff
	.align		4
        /*0008*/ 	.word	0x00000000
	.align		4
        /*000c*/ 	.word	0xfffffffe
	.align		4
        /*0010*/ 	.word	0x00000000
	.align		4
        /*0014*/ 	.word	0xfffffffd
	.align		4
        /*0018*/ 	.word	0x00000000
	.align		4
        /*001c*/ 	.word	0xfffffffc


//--------------------- .nv.constant4             --------------------------
	.section	.nv.constant4,"a",@progbits
	.align	8
	.align		8
.nv.constant4:
        /*0000*/ 	.dword	_ZN34_INTERNAL_2b894c9e_4_k_cu_6b18a2314cuda3std3__45__cpo5beginE
	.align		8
        /*0008*/ 	.dword	_ZN34_INTERNAL_2b894c9e_4_k_cu_6b18a2314cuda3std3__45__cpo3endE
	.align		8
        /*0010*/ 	.dword	_ZN34_INTERNAL_2b894c9e_4_k_cu_6b18a2314cuda3std3__45__cpo6cbeginE
	.align		8
        /*0018*/ 	.dword	_ZN34_INTERNAL_2b894c9e_4_k_cu_6b18a2314cuda3std3__45__cpo4cendE
	.align		8
        /*0020*/ 	.dword	_ZN34_INTERNAL_2b894c9e_4_k_cu_6b18a2314cuda3std3__45__cpo6rbeginE
	.align		8
        /*0028*/ 	.dword	_ZN34_INTERNAL_2b894c9e_4_k_cu_6b18a2314cuda3std3__45__cpo4rendE
	.align		8
        /*0030*/ 	.dword	_ZN34_INTERNAL_2b894c9e_4_k_cu_6b18a2314cuda3std3__45__cpo7crbeginE
	.align		8
        /*0038*/ 	.dword	_ZN34_INTERNAL_2b894c9e_4_k_cu_6b18a2314cuda3std3__45__cpo5crendE
	.align		8
        /*0040*/ 	.dword	_ZN34_INTERNAL_2b894c9e_4_k_cu_6b18a2314cuda3std3__436_GLOBAL__N__2b894c9e_4_k_cu_6b18a2316ignoreE
	.align		8
        /*0048*/ 	.dword	_ZN34_INTERNAL_2b894c9e_4_k_cu_6b18a2314cuda3std3__419piecewise_constructE
	.align		8
        /*0050*/ 	.dword	_ZN34_INTERNAL_2b894c9e_4_k_cu_6b18a2314cuda3std3__48in_placeE
	.align		8
        /*0058*/ 	.dword	_ZN34_INTERNAL_2b894c9e_4_k_cu_6b18a2314cuda3std3__420unreachable_sentinelE
	.align		8
        /*0060*/ 	.dword	_ZN34_INTERNAL_2b894c9e_4_k_cu_6b18a2314cuda3std3__47nulloptE
	.align		8
        /*0068*/ 	.dword	_ZN34_INTERNAL_2b894c9e_4_k_cu_6b18a2314cuda3std3__48unexpectE
	.align		8
        /*0070*/ 	.dword	_ZN34_INTERNAL_2b894c9e_4_k_cu_6b18a2314cuda3std6ranges3__45__cpo4swapE
	.align		8
        /*0078*/ 	.dword	_ZN34_INTERNAL_2b894c9e_4_k_cu_6b18a2314cuda3std6ranges3__45__cpo9iter_moveE
	.align		8
        /*0080*/ 	.dword	_ZN34_INTERNAL_2b894c9e_4_k_cu_6b18a2314cuda3std6ranges3__45__cpo5beginE
	.align		8
        /*0088*/ 	.dword	_ZN34_INTERNAL_2b894c9e_4_k_cu_6b18a2314cuda3std6ranges3__45__cpo3endE
	.align		8
        /*0090*/ 	.dword	_ZN34_INTERNAL_2b894c9e_4_k_cu_6b18a2314cuda3std6ranges3__45__cpo6cbeginE
	.align		8
        /*0098*/ 	.dword	_ZN34_INTERNAL_2b894c9e_4_k_cu_6b18a2314cuda3std6ranges3__45__cpo4cendE
	.align		8
        /*00a0*/ 	.dword	_ZN34_INTERNAL_2b894c9e_4_k_cu_6b18a2314cuda3std6ranges3__45__cpo7advanceE
	.align		8
        /*00a8*/ 	.dword	_ZN34_INTERNAL_2b894c9e_4_k_cu_6b18a2314cuda3std6ranges3__45__cpo9iter_swapE
	.align		8
        /*00b0*/ 	.dword	_ZN34_INTERNAL_2b894c9e_4_k_cu_6b18a2314cuda3std6ranges3__45__cpo4nextE
	.align		8
        /*00b8*/ 	.dword	_ZN34_INTERNAL_2b894c9e_4_k_cu_6b18a2314cuda3std6ranges3__45__cpo4prevE
	.align		8
        /*00c0*/ 	.dword	_ZN34_INTERNAL_2b894c9e_4_k_cu_6b18a2314cuda3std6ranges3__45__cpo4dataE
	.align		8
        /*00c8*/ 	.dword	_ZN34_INTERNAL_2b894c9e_4_k_cu_6b18a2314cuda3std6ranges3__45__cpo5cdataE
	.align		8
        /*00d0*/ 	.dword	_ZN34_INTERNAL_2b894c9e_4_k_cu_6b18a2314cuda3std6ranges3__45__cpo4sizeE
	.align		8
        /*00d8*/ 	.dword	_ZN34_INTERNAL_2b894c9e_4_k_cu_6b18a2314cuda3std6ranges3__45__cpo5ssizeE
	.align		8
        /*00e0*/ 	.dword	_ZN34_INTERNAL_2b894c9e_4_k_cu_6b18a2314cuda3std6ranges3__45__cpo8distanceE
	.align		8
        /*00e8*/ 	.dword	_ZN34_INTERNAL_2b894c9e_4_k_cu_6b18a2316thrust24THRUST_300001_SM_1000_NS8cuda_cub3parE
	.align		8
        /*00f0*/ 	.dword	_ZN34_INTERNAL_2b894c9e_4_k_cu_6b18a2316thrust24THRUST_300001_SM_1000_NS8cuda_cub10par_nosyncE
	.align		8
        /*00f8*/ 	.dword	_ZN34_INTERNAL_2b894c9e_4_k_cu_6b18a2316thrust24THRUST_300001_SM_1000_NS6system6detail10sequential3seqE
	.align		8
        /*0100*/ 	.dword	_ZN34_INTERNAL_2b894c9e_4_k_cu_6b18a2316thrust24THRUST_300001_SM_1000_NS12placeholders2_1E
	.align		8
        /*0108*/ 	.dword	_ZN34_INTERNAL_2b894c9e_4_k_cu_6b18a2316thrust24THRUST_300001_SM_1000_NS12placeholders2_2E
	.align		8
        /*0110*/ 	.dword	_ZN34_INTERNAL_2b894c9e_4_k_cu_6b18a2316thrust24THRUST_300001_SM_1000_NS12placeholders2_3E
	.align		8
        /*0118*/ 	.dword	_ZN34_INTERNAL_2b894c9e_4_k_cu_6b18a2316thrust24THRUST_300001_SM_1000_NS12placeholders2_4E
	.align		8
        /*0120*/ 	.dword	_ZN34_INTERNAL_2b894c9e_4_k_cu_6b18a2316thrust24THRUST_300001_SM_1000_NS12placeholders2_5E
	.align		8
        /*0128*/ 	.dword	_ZN34_INTERNAL_2b894c9e_4_k_cu_6b18a2316thrust24THRUST_300001_SM_1000_NS12placeholders2_6E
	.align		8
        /*0130*/ 	.dword	_ZN34_INTERNAL_2b894c9e_4_k_cu_6b18a2316thrust24THRUST_300001_SM_1000_NS12placeholders2_7E
	.align		8
        /*0138*/ 	.dword	_ZN34_INTERNAL_2b894c9e_4_k_cu_6b18a2316thrust24THRUST_300001_SM_1000_NS12placeholders2_8E
	.align		8
        /*0140*/ 	.dword	_ZN34_INTERNAL_2b894c9e_4_k_cu_6b18a2316thrust24THRUST_300001_SM_1000_NS12placeholders2_9E
	.align		8
        /*0148*/ 	.dword	_ZN34_INTERNAL_2b894c9e_4_k_cu_6b18a2316thrust24THRUST_300001_SM_1000_NS12placeholders3_10E
	.align		8
        /*0150*/ 	.dword	_ZN34_INTERNAL_2b894c9e_4_k_cu_6b18a2316thrust24THRUST_300001_SM_1000_NS3seqE


//--------------------- .text._ZN3cub18CUB_300001_SM_10006detail11EmptyKernelIvEEvv --------------------------
	.section	.text._ZN3cub18CUB_300001_SM_10006detail11EmptyKernelIvEEvv,"ax",@progbits
	.align	128
        .global         _ZN3cub18CUB_300001_SM_10006detail11EmptyKernelIvEEvv
        .type           _ZN3cub18CUB_300001_SM_10006detail11EmptyKernelIvEEvv,@function
        .size           _ZN3cub18CUB_300001_SM_10006detail11EmptyKernelIvEEvv,(.L_x_8 - _ZN3cub18CUB_300001_SM_10006detail11EmptyKernelIvEEvv)
        .other          _ZN3cub18CUB_300001_SM_10006detail11EmptyKernelIvEEvv,@"STO_CUDA_ENTRY STV_DEFAULT"
_ZN3cub18CUB_300001_SM_10006detail11EmptyKernelIvEEvv:
.text._ZN3cub18CUB_300001_SM_10006detail11EmptyKernelIvEEvv:
[----:B------:R-:W-:Y:S01]  /*0000*/  LDC R1, c[0x0][0x37c] ;  /* 0x0000df00ff017b82 */ /* 0x000fe20000000800 */
[----:B------:R-:W-:Y:S05]  /*0010*/  EXIT ;  /* 0x000000000000794d */ /* 0x000fea0003800000 */
.L_x_0:
[----:B------:R-:W-:-:S00]  /*0020*/  BRA `(.L_x_0) ;  /* 0xfffffffc00fc7947 */ /* 0x000fc0000383ffff */
[----:B------:R-:W-:-:S00]  /*0030*/  NOP ;  /* 0x0000000000007918 */ /* 0x000fc00000000000 */
        /* <DEDUP_REMOVED lines=12> */
.L_x_8:


//--------------------- .text._Z3sumPiS_i         --------------------------
	.section	.text._Z3sumPiS_i,"ax",@progbits
	.align	128
        .global         _Z3sumPiS_i
        .type           _Z3sumPiS_i,@function
        .size           _Z3sumPiS_i,(.L_x_9 - _Z3sumPiS_i)
        .other          _Z3sumPiS_i,@"STO_CUDA_ENTRY STV_DEFAULT"
_Z3sumPiS_i:
.text._Z3sumPiS_i:
[----:B------:R-:W-:Y:S08]  /*0000*/  LDC R1, c[0x0][0x37c] ;  /* 0x0000df00ff017b82 */ /* 0x000ff00000000800 */
[----:B------:R-:W0:Y:S01]  /*0010*/  LDC R5, c[0x0][0x390] ;  /* 0x0000e400ff057b82 */ /* 0x000e220000000800 */
[----:B------:R-:W1:Y:S07]  /*0020*/  LDCU.64 UR6, c[0x0][0x358] ;  /* 0x00006b00ff0677ac */ /* 0x000e6e0008000a00 */
[----:B------:R-:W1:Y:S01]  /*0030*/  LDC.64 R2, c[0x0][0x388] ;  /* 0x0000e200ff027b82 */ /* 0x000e620000000a00 */
[----:B0-----:R-:W-:Y:S01]  /*0040*/  ISETP.GE.AND P0, PT, R5, 0x200, PT ;  /* 0x000002000500780c */ /* 0x001fe20003f06270 */
[----:B-1----:R0:W-:-:S12]  /*0050*/  STG.E desc[UR6][R2.64], RZ ;  /* 0x000000ff02007986 */ /* 0x0021d8000c101906 */
[----:B------:R-:W-:Y:S05]  /*0060*/  @!P0 EXIT ;  /* 0x000000000000894d */ /* 0x000fea0003800000 */
[----:B------:R-:W1:Y:S01]  /*0070*/  S2R R0, SR_TID.X ;  /* 0x0000000000007919 */ /* 0x000e620000002100 */
[----:B------:R-:W2:Y:S01]  /*0080*/  S2UR UR5, SR_CgaCtaId ;  /* 0x00000000000579c3 */ /* 0x000ea20000008800 */
[----:B------:R-:W-:Y:S01]  /*0090*/  SHF.R.S32.HI R4, RZ, 0x1f, R5 ;  /* 0x0000001fff047819 */ /* 0x000fe20000011405 */
[----:B------:R-:W-:Y:S01]  /*00a0*/  UMOV UR4, 0x400 ;  /* 0x0000040000047882 */ /* 0x000fe20000000000 */
[----:B------:R-:W3:Y:S02]  /*00b0*/  LDCU UR8, c[0x0][0x390] ;  /* 0x00007200ff0877ac */ /* 0x000ee40008000800 */
[----:B------:R-:W-:Y:S01]  /*00c0*/  LEA.HI R4, R4, R5, RZ, 0x9 ;  /* 0x0000000504047211 */ /* 0x000fe200078f48ff */
[----:B------:R-:W-:Y:S02]  /*00d0*/  IMAD.MOV.U32 R5, RZ, RZ, RZ ;  /* 0x000000ffff057224 */ /* 0x000fe400078e00ff */
[----:B0-----:R-:W0:Y:S01]  /*00e0*/  LDC.64 R2, c[0x0][0x380] ;  /* 0x0000e000ff027b82 */ /* 0x001e220000000a00 */
[----:B------:R-:W-:-:S04]  /*00f0*/  SHF.R.S32.HI R6, RZ, 0x9, R4 ;  /* 0x00000009ff067819 */ /* 0x000fc80000011404 */
[----:B------:R-:W-:Y:S01]  /*0100*/  I2FP.F32.S32 R6, R6 ;  /* 0x0000000600067245 */ /* 0x000fe20000201400 */
[----:B--2---:R-:W-:-:S06]  /*0110*/  ULEA UR4, UR5, UR4, 0x18 ;  /* 0x0000000405047291 */ /* 0x004fcc000f8ec0ff */
[----:B-1-3--:R-:W-:-:S07]  /*0120*/  LEA R4, R0, UR4, 0x2 ;  /* 0x0000000400047c11 */ /* 0x00afce000f8e10ff */
.L_x_4:
[----:B------:R-:W-:Y:S01]  /*0130*/  IMAD R7, R5, 0x200, R0 ;  /* 0x0000020005077824 */ /* 0x000fe200078e0200 */
[----:B------:R-:W-:-:S04]  /*0140*/  ISETP.GT.U32.AND P0, PT, R0, 0xff, PT ;  /* 0x000000ff0000780c */ /* 0x000fc80003f04070 */
[C---:B------:R-:W-:Y:S02]  /*0150*/  ISETP.GE.AND P1, PT, R7.reuse, UR8, PT ;  /* 0x0000000807007c0c */ /* 0x040fe4000bf26270 */
[----:B------:R-:W-:-:S11]  /*0160*/  ISETP.GE.OR P0, PT, R7, UR8, P0 ;  /* 0x0000000807007c0c */ /* 0x000fd60008706670 */
[----:B-1----:R-:W-:Y:S05]  /*0170*/  @P1 BRA `(.L_x_1) ;  /* 0x0000000000181947 */ /* 0x002fea0003800000 */
[----:B0-----:R-:W-:-:S06]  /*0180*/  IMAD.WIDE.U32 R8, R7, 0x4, R2 ;  /* 0x0000000407087825 */ /* 0x001fcc00078e0002 */
[----:B------:R-:W2:Y:S01]  /*0190*/  LDG.E R8, desc[UR6][R8.64] ;  /* 0x0000000608087981 */ /* 0x000ea2000c1e1900 */
[----:B------:R-:W-:Y:S05]  /*01a0*/  WARPSYNC.ALL ;  /* 0x0000000000007948 */ /* 0x000fea0003800000 */
[----:B--2---:R-:W-:-:S05]  /*01b0*/  I2FP.F32.S32 R11, R8 ;  /* 0x00000008000b7245 */ /* 0x004fca0000201400 */
[----:B------:R1:W-:Y:S01]  /*01c0*/  STS [R4], R11 ;  /* 0x0000000b04007388 */ /* 0x0003e20000000800 */
[----:B------:R-:W-:Y:S06]  /*01d0*/  BAR.SYNC.DEFER_BLOCKING 0x0 ;  /* 0x0000000000007b1d */ /* 0x000fec0000010000 */
.L_x_1:
[----:B------:R-:W-:Y:S01]  /*01e0*/  @!P0 LDS R8, [R4] ;  /* 0x0000000004088984 */ /* 0x000fe20000000800 */
[----:B------:R-:W-:Y:S05]  /*01f0*/  WARPSYNC.ALL ;  /* 0x0000000000007948 */ /* 0x000fea0003800000 */
[----:B------:R-:W2:Y:S01]  /*0200*/  @!P0 LDS R9, [R4+0x400] ;  /* 0x0004000004098984 */ /* 0x000ea20000000800 */
[C---:B------:R-:W-:Y:S01]  /*0210*/  ISETP.GT.U32.AND P1, PT, R0.reuse, 0x7f, PT ;  /* 0x0000007f0000780c */ /* 0x040fe20003f24070 */
[----:B------:R-:W-:Y:S01]  /*0220*/  BSSY.RECONVERGENT B0, `(.L_x_2) ;  /* 0x0000049000007945 */ /* 0x000fe20003800200 */
[----:B------:R-:W-:Y:S02]  /*0230*/  ISETP.NE.AND P2, PT, R0, RZ, PT ;  /* 0x000000ff0000720c */ /* 0x000fe40003f45270 */
[----:B------:R-:W-:-:S02]  /*0240*/  ISETP.GE.OR P1, PT, R7, UR8, P1 ;  /* 0x0000000807007c0c */ /* 0x000fc40008f26670 */
[----:B------:R-:W-:-:S13]  /*0250*/  ISETP.GE.OR P3, PT, R7, UR8, P2 ;  /* 0x0000000807007c0c */ /* 0x000fda0009766670 */
[----:B------:R-:W-:Y:S01]  /*0260*/  @!P3 MOV R10, 0x400 ;  /* 0x00000400000ab802 */ /* 0x000fe20000000f00 */
[----:B--2---:R-:W-:-:S05]  /*0270*/  @!P0 FADD R9, R8, R9 ;  /* 0x0000000908098221 */ /* 0x004fca0000000000 */
[----:B------:R-:W-:Y:S01]  /*0280*/  @!P0 STS [R4], R9 ;  /* 0x0000000904008388 */ /* 0x000fe20000000800 */
[----:B------:R-:W-:Y:S01]  /*0290*/  BAR.SYNC.DEFER_BLOCKING 0x0 ;  /* 0x0000000000007b1d */ /* 0x000fe20000010000 */
[----:B------:R-:W-:-:S04]  /*02a0*/  ISETP.GT.U32.AND P0, PT, R0, 0x3f, PT ;  /* 0x0000003f0000780c */ /* 0x000fc80003f04070 */
[----:B------:R-:W-:Y:S01]  /*02b0*/  ISETP.GE.OR P0, PT, R7, UR8, P0 ;  /* 0x0000000807007c0c */ /* 0x000fe20008706670 */
[----:B------:R-:W-:Y:S04]  /*02c0*/  @!P1 LDS R8, [R4] ;  /* 0x0000000004089984 */ /* 0x000fe80000000800 */
[----:B-1----:R-:W1:Y:S02]  /*02d0*/  @!P1 LDS R11, [R4+0x200] ;  /* 0x00020000040b9984 */ /* 0x002e640000000800 */
[----:B-1----:R-:W-:-:S05]  /*02e0*/  @!P1 FADD R11, R8, R11 ;  /* 0x0000000b080b9221 */ /* 0x002fca0000000000 */
[----:B------:R-:W-:Y:S01]  /*02f0*/  @!P1 STS [R4], R11 ;  /* 0x0000000b04009388 */ /* 0x000fe20000000800 */
[----:B------:R-:W-:Y:S01]  /*0300*/  BAR.SYNC.DEFER_BLOCKING 0x0 ;  /* 0x0000000000007b1d */ /* 0x000fe20000010000 */
[----:B------:R-:W-:-:S04]  /*0310*/  ISETP.GT.U32.AND P1, PT, R0, 0x1f, PT ;  /* 0x0000001f0000780c */ /* 0x000fc80003f24070 */
[----:B------:R-:W-:Y:S01]  /*0320*/  ISETP.GE.OR P1, PT, R7, UR8, P1 ;  /* 0x0000000807007c0c */ /* 0x000fe20008f26670 */
[----:B------:R-:W-:Y:S04]  /*0330*/  @!P0 LDS R8, [R4] ;  /* 0x0000000004088984 */ /* 0x000fe80000000800 */
[----:B------:R-:W1:Y:S02]  /*0340*/  @!P0 LDS R13, [R4+0x100] ;  /* 0x00010000040d8984 */ /* 0x000e640000000800 */
        /* <DEDUP_REMOVED lines=15> */
[----:B------:R1:W-:Y:S01]  /*0440*/  @!P0 STS [R4], R11 ;  /* 0x0000000b04008388 */ /* 0x0003e20000000800 */
[----:B------:R-:W-:Y:S01]  /*0450*/  BAR.SYNC.DEFER_BLOCKING 0x0 ;  /* 0x0000000000007b1d */ /* 0x000fe20000010000 */
[----:B------:R-:W-:-:S04]  /*0460*/  ISETP.GT.U32.AND P0, PT, R0, 0x3, PT ;  /* 0x000000030000780c */ /* 0x000fc80003f04070 */
[----:B------:R-:W-:Y:S01]  /*0470*/  ISETP.GE.OR P0, PT, R7, UR8, P0 ;  /* 0x0000000807007c0c */ /* 0x000fe20008706670 */
[----:B-1----:R-:W1:Y:S01]  /*0480*/  @!P3 S2R R11, SR_CgaCtaId ;  /* 0x00000000000bb919 */ /* 0x002e620000008800 */
[----:B------:R-:W-:Y:S04]  /*0490*/  @!P1 LDS R8, [R4] ;  /* 0x0000000004089984 */ /* 0x000fe80000000800 */
[----:B------:R-:W2:Y:S01]  /*04a0*/  @!P1 LDS R13, [R4+0x20] ;  /* 0x00002000040d9984 */ /* 0x000ea20000000800 */
[----:B-1----:R-:W-:Y:S01]  /*04b0*/  @!P3 LEA R10, R11, R10, 0x18 ;  /* 0x0000000a0b0ab211 */ /* 0x002fe200078ec0ff */
[----:B--2---:R-:W-:-:S05]  /*04c0*/  @!P1 FADD R13, R8, R13 ;  /* 0x0000000d080d9221 */ /* 0x004fca0000000000 */
        /* <DEDUP_REMOVED lines=8> */
[----:B------:R-:W-:Y:S06]  /*0550*/  BAR.SYNC.DEFER_BLOCKING 0x0 ;  /* 0x0000000000007b1d */ /* 0x000fec0000010000 */
[----:B------:R-:W-:Y:S04]  /*0560*/  @!P1 LDS R7, [R4] ;  /* 0x0000000004079984 */ /* 0x000fe80000000800 */
[----:B------:R-:W1:Y:S02]  /*0570*/  @!P1 LDS R8, [R4+0x8] ;  /* 0x0000080004089984 */ /* 0x000e640000000800 */
[----:B-1----:R-:W-:-:S05]  /*0580*/  @!P1 FADD R7, R7, R8 ;  /* 0x0000000807079221 */ /* 0x002fca0000000000 */
[----:B------:R-:W-:Y:S01]  /*0590*/  @!P1 STS [R4], R7 ;  /* 0x0000000704009388 */ /* 0x000fe20000000800 */
[----:B------:R-:W-:Y:S06]  /*05a0*/  BAR.SYNC.DEFER_BLOCKING 0x0 ;  /* 0x0000000000007b1d */ /* 0x000fec0000010000 */
[----:B------:R-:W-:Y:S04]  /*05b0*/  @!P3 LDS R11, [R10+0x4] ;  /* 0x000004000a0bb984 */ /* 0x000fe80000000800 */
[----:B------:R-:W1:Y:S02]  /*05c0*/  @!P3 LDS R8, [R4] ;  /* 0x000000000408b984 */ /* 0x000e640000000800 */
[----:B-1----:R-:W-:-:S05]  /*05d0*/  @!P3 FADD R11, R8, R11 ;  /* 0x0000000b080bb221 */ /* 0x002fca0000000000 */
[----:B------:R1:W-:Y:S01]  /*05e0*/  @!P3 STS [R4], R11 ;  /* 0x0000000b0400b388 */ /* 0x0003e20000000800 */
[----:B------:R-:W-:Y:S06]  /*05f0*/  BAR.SYNC.DEFER_BLOCKING 0x0 ;  /* 0x0000000000007b1d */ /* 0x000fec0000010000 */
[----:B------:R-:W-:Y:S05]  /*0600*/  @P2 BRA `(.L_x_3) ;  /* 0x0000000000282947 */ /* 0x000fea0003800000 */
[----:B------:R-:W2:Y:S02]  /*0610*/  LDC.64 R8, c[0x0][0x388] ;  /* 0x0000e200ff087b82 */ /* 0x000ea40000000a00 */
[----:B--2---:R-:W2:Y:S06]  /*0620*/  LDG.E R10, desc[UR6][R8.64] ;  /* 0x00000006080a7981 */ /* 0x004eac000c1e1900 */
[----:B------:R-:W3:Y:S01]  /*0630*/  S2UR UR5, SR_CgaCtaId ;  /* 0x00000000000579c3 */ /* 0x000ee20000008800 */
[----:B------:R-:W-:Y:S02]  /*0640*/  UMOV UR4, 0x400 ;  /* 0x0000040000047882 */ /* 0x000fe40000000000 */
[----:B---3--:R-:W-:-:S09]  /*0650*/  ULEA UR4, UR5, UR4, 0x18 ;  /* 0x0000000405047291 */ /* 0x008fd2000f8ec0ff */
[----:B------:R-:W3:Y:S01]  /*0660*/  LDS R7, [UR4] ;  /* 0x00000004ff077984 */ /* 0x000ee20008000800 */
[----:B--2---:R-:W-:-:S05]  /*0670*/  I2FP.F32.S32 R10, R10 ;  /* 0x0000000a000a7245 */ /* 0x004fca0000201400 */
[----:B---3--:R-:W-:-:S06]  /*0680*/  FADD R7, R7, R10 ;  /* 0x0000000a07077221 */ /* 0x008fcc0000000000 */
[----:B------:R-:W2:Y:S02]  /*0690*/  F2I.TRUNC.NTZ R7, R7 ;  /* 0x0000000700077305 */ /* 0x000ea4000020f100 */
[----:B--2---:R2:W-:Y:S02]  /*06a0*/  STG.E desc[UR6][R8.64], R7 ;  /* 0x0000000708007986 */ /* 0x0045e4000c101906 */
.L_x_3:
[----:B------:R-:W-:Y:S05]  /*06b0*/  BSYNC.RECONVERGENT B0 ;  /* 0x0000000000007941 */ /* 0x000fea0003800200 */
.L_x_2:
[----:B------:R-:W-:-:S05]  /*06c0*/  VIADD R5, R5, 0x1 ;  /* 0x0000000105057836 */ /* 0x000fca0000000000 */
[----:B--2---:R-:W-:-:S04]  /*06d0*/  I2FP.F32.U32 R7, R5 ;  /* 0x0000000500077245 */ /* 0x004fc80000201000 */
[----:B------:R-:W-:-:S13]  /*06e0*/  FSETP.GT.AND P0, PT, R6, R7, PT ;  /* 0x000000070600720b */ /* 0x000fda0003f04000 */
[----:B------:R-:W-:Y:S05]  /*06f0*/  @P0 BRA `(.L_x_4) ;  /* 0xfffffff8008c0947 */ /* 0x000fea000383ffff */
[----:B------:R-:W-:Y:S05]  /*0700*/  EXIT ;  /* 0x000000000000794d */ /* 0x000fea0003800000 */
.L_x_5:
        /* <DEDUP_REMOVED lines=15> */
.L_x_9:


//--------------------- .text._Z8distancePfS_Pii  --------------------------
	.section	.text._Z8distancePfS_Pii,"ax",@progbits
	.align	128
        .global         _Z8distancePfS_Pii
        .type           _Z8distancePfS_Pii,@function
        .size           _Z8distancePfS_Pii,(.L_x_10 - _Z8distancePfS_Pii)
        .other          _Z8distancePfS_Pii,@"STO_CUDA_ENTRY STV_DEFAULT"
_Z8distancePfS_Pii:
.text._Z8distancePfS_Pii:
[----:B------:R-:W-:Y:S01]  /*0000*/  LDC R1, c[0x0][0x37c] ;  /* 0x0000df00ff017b82 */ /* 0x000fe20000000800 */
[----:B------:R-:W0:Y:S07]  /*0010*/  S2R R0, SR_TID.X ;  /* 0x0000000000007919 */ /* 0x000e2e0000002100 */
[----:B------:R-:W0:Y:S01]  /*0020*/  S2UR UR4, SR_CTAID.X ;  /* 0x00000000000479c3 */ /* 0x000e220000002500 */
[----:B------:R-:W1:Y:S07]  /*0030*/  LDCU UR5, c[0x0][0x398] ;  /* 0x00007300ff0577ac */ /* 0x000e6e0008000800 */
[----:B------:R-:W0:Y:S02]  /*0040*/  LDC R15, c[0x0][0x360] ;  /* 0x0000d800ff0f7b82 */ /* 0x000e240000000800 */
[----:B0-----:R-:W-:-:S05]  /*0050*/  IMAD R0, R15, UR4, R0 ;  /* 0x000000040f007c24 */ /* 0x001fca000f8e0200 */
[----:B-1----:R-:W-:-:S13]  /*0060*/  ISETP.GE.AND P0, PT, R0, UR5, PT ;  /* 0x0000000500007c0c */ /* 0x002fda000bf06270 */
[----:B------:R-:W-:Y:S05]  /*0070*/  @P0 EXIT ;  /* 0x000000000000094d */ /* 0x000fea0003800000 */
[----:B------:R-:W0:Y:S01]  /*0080*/  LDC.64 R2, c[0x0][0x390] ;  /* 0x0000e400ff027b82 */ /* 0x000e220000000a00 */
[----:B------:R-:W1:Y:S01]  /*0090*/  LDCU UR4, c[0x0][0x370] ;  /* 0x00006e00ff0477ac */ /* 0x000e620008000800 */
[----:B------:R-:W2:Y:S06]  /*00a0*/  LDCU.64 UR6, c[0x0][0x358] ;  /* 0x00006b00ff0677ac */ /* 0x000eac0008000a00 */
[----:B------:R-:W3:Y:S08]  /*00b0*/  LDC.64 R4, c[0x0][0x380] ;  /* 0x0000e000ff047b82 */ /* 0x000ef00000000a00 */
[----:B------:R-:W4:Y:S01]  /*00c0*/  LDC.64 R6, c[0x0][0x388] ;  /* 0x0000e200ff067b82 */ /* 0x000f220000000a00 */
[----:B-1----:R-:W-:-:S07]  /*00d0*/  IMAD R15, R15, UR4, RZ ;  /* 0x000000040f0f7c24 */ /* 0x002fce000f8e02ff */
.L_x_6:
[----:B----4-:R-:W-:-:S04]  /*00e0*/  IMAD.WIDE R10, R0, 0x4, R6 ;  /* 0x00000004000a7825 */ /* 0x010fc800078e0206 */
[----:B---3--:R-:W-:Y:S02]  /*00f0*/  IMAD.WIDE R8, R0, 0x4, R4 ;  /* 0x0000000400087825 */ /* 0x008fe400078e0204 */
[----:B--2---:R-:W2:Y:S04]  /*0100*/  LDG.E R10, desc[UR6][R10.64] ;  /* 0x000000060a0a7981 */ /* 0x004ea8000c1e1900 */
[----:B------:R-:W3:Y:S01]  /*0110*/  LDG.E R8, desc[UR6][R8.64] ;  /* 0x0000000608087981 */ /* 0x000ee2000c1e1900 */
[----:B-12---:R-:W-:Y:S01]  /*0120*/  FADD R13, R10, -1 ;  /* 0xbf8000000a0d7421 */ /* 0x006fe20000000000 */
[----:B---3--:R-:W-:-:S03]  /*0130*/  FADD R12, R8, -1 ;  /* 0xbf800000080c7421 */ /* 0x008fc60000000000 */
[----:B------:R-:W-:-:S04]  /*0140*/  FMUL R13, R13, R13 ;  /* 0x0000000d0d0d7220 */ /* 0x000fc80000400000 */
[----:B------:R-:W-:-:S05]  /*0150*/  FFMA R13, R12, R12, R13 ;  /* 0x0000000c0c0d7223 */ /* 0x000fca000000000d */
[----:B------:R-:W-:Y:S01]  /*0160*/  FSETP.GEU.AND P0, PT, R13, 1, PT ;  /* 0x3f8000000d00780b */ /* 0x000fe20003f0e000 */
[----:B0-----:R-:W-:Y:S01]  /*0170*/  IMAD.WIDE R12, R0, 0x4, R2 ;  /* 0x00000004000c7825 */ /* 0x001fe200078e0202 */
[----:B------:R-:W-:Y:S02]  /*0180*/  IADD3 R0, PT, PT, R15, R0, RZ ;  /* 0x000000000f007210 */ /* 0x000fe40007ffe0ff */
[----:B------:R-:W-:Y:S02]  /*0190*/  SEL R17, RZ, 0x1, P0 ;  /* 0x00000001ff117807 */ /* 0x000fe40000000000 */
[----:B------:R-:W-:-:S03]  /*01a0*/  ISETP.GE.AND P0, PT, R0, UR5, PT ;  /* 0x0000000500007c0c */ /* 0x000fc6000bf06270 */
[----:B------:R1:W-:Y:S10]  /*01b0*/  STG.E desc[UR6][R12.64], R17 ;  /* 0x000000110c007986 */ /* 0x0003f4000c101906 */
[----:B------:R-:W-:Y:S05]  /*01c0*/  @!P0 BRA `(.L_x_6) ;  /* 0xfffffffc00c48947 */ /* 0x000fea000383ffff */
[----:B------:R-:W-:Y:S05]  /*01d0*/  EXIT ;  /* 0x000000000000794d */ /* 0x000fea0003800000 */
.L_x_7:
        /* <DEDUP_REMOVED lines=10> */
.L_x_10:


//--------------------- .nv.shared.reserved.0     --------------------------
	.section	.nv.shared.reserved.0,"aw",@nobits
	.weak		__nv_reservedSMEM_offset_0_alias
	.size		__nv_reservedSMEM_offset_0_alias, 0, 64
	.other		__nv_reservedSMEM_offset_0_alias,@"STO_CUDA_RESERVED_SHARED STV_DEFAULT"
__nv_reservedSMEM_offset_0_alias:
	.zero		0
	.zero		64


//--------------------- .nv.global                --------------------------
	.section	.nv.global,"aw",@nobits
.nv.global:
	.type		_ZN34_INTERNAL_2b894c9e_4_k_cu_6b18a2316thrust24THRUST_300001_SM_1000_NS3seqE,@object
	.size		_ZN34_INTERNAL_2b894c9e_4_k_cu_6b18a2316thrust24THRUST_300001_SM_1000_NS3seqE,(_ZN34_INTERNAL_2b894c9e_4_k_cu_6b18a2314cuda3std3__48in_placeE - _ZN34_INTERNAL_2b894c9e_4_k_cu_6b18a2316thrust24THRUST_300001_SM_1000_NS3seqE)
_ZN34_INTERNAL_2b894c9e_4_k_cu_6b18a2316thrust24THRUST_300001_SM_1000_NS3seqE:
	.zero		1
	.type		_ZN34_INTERNAL_2b894c9e_4_k_cu_6b18a2314cuda3std3__48in_placeE,@object
	.size		_ZN34_INTERNAL_2b894c9e_4_k_cu_6b18a2314cuda3std3__48in_placeE,(_ZN34_INTERNAL_2b894c9e_4_k_cu_6b18a2314cuda3std6ranges3__45__cpo4sizeE - _ZN34_INTERNAL_2b894c9e_4_k_cu_6b18a2314cuda3std3__48in_placeE)
_ZN34_INTERNAL_2b894c9e_4_k_cu_6b18a2314cuda3std3__48in_placeE:
	.zero		1
	.type		_ZN34_INTERNAL_2b894c9e_4_k_cu_6b18a2314cuda3std6ranges3__45__cpo4sizeE,@object
	.size		_ZN34_INTERNAL_2b894c9e_4_k_cu_6b18a2314cuda3std6ranges3__45__cpo4sizeE,(_ZN34_INTERNAL_2b894c9e_4_k_cu_6b18a2316thrust24THRUST_300001_SM_1000_NS12placeholders2_3E - _ZN34_INTERNAL_2b894c9e_4_k_cu_6b18a2314cuda3std6ranges3__45__cpo4sizeE)
_ZN34_INTERNAL_2b894c9e_4_k_cu_6b18a2314cuda3std6ranges3__45__cpo4sizeE:
	.zero		1
	.type		_ZN34_INTERNAL_2b894c9e_4_k_cu_6b18a2316thrust24THRUST_300001_SM_1000_NS12placeholders2_3E,@object
	.size		_ZN34_INTERNAL_2b894c9e_4_k_cu_6b18a2316thrust24THRUST_300001_SM_1000_NS12placeholders2_3E,(_ZN34_INTERNAL_2b894c9e_4_k_cu_6b18a2314cuda3std3__45__cpo6cbeginE - _ZN34_INTERNAL_2b894c9e_4_k_cu_6b18a2316thrust24THRUST_300001_SM_1000_NS12placeholders2_3E)
_ZN34_INTERNAL_2b894c9e_4_k_cu_6b18a2316thrust24THRUST_300001_SM_1000_NS12placeholders2_3E:
	.zero		1
	.type		_ZN34_INTERNAL_2b894c9e_4_k_cu_6b18a2314cuda3std3__45__cpo6cbeginE,@object
	.size		_ZN34_INTERNAL_2b894c9e_4_k_cu_6b18a2314cuda3std3__45__cpo6cbeginE,(_ZN34_INTERNAL_2b894c9e_4_k_cu_6b18a2314cuda3std6ranges3__45__cpo6cbeginE - _ZN34_INTERNAL_2b894c9e_4_k_cu_6b18a2314cuda3std3__45__cpo6cbeginE)
_ZN34_INTERNAL_2b894c9e_4_k_cu_6b18a2314cuda3std3__45__cpo6cbeginE:
	.zero		1
	.type		_ZN34_INTERNAL_2b894c9e_4_k_cu_6b18a2314cuda3std6ranges3__45__cpo6cbeginE,@object
	.size		_ZN34_INTERNAL_2b894c9e_4_k_cu_6b18a2314cuda3std6ranges3__45__cpo6cbeginE,(_ZN34_INTERNAL_2b894c9e_4_k_cu_6b18a2316thrust24THRUST_300001_SM_1000_NS12placeholders2_7E - _ZN34_INTERNAL_2b894c9e_4_k_cu_6b18a2314cuda3std6ranges3__45__cpo6cbeginE)
_ZN34_INTERNAL_2b894c9e_4_k_cu_6b18a2314cuda3std6ranges3__45__cpo6cbeginE:
	.zero		1
	.type		_ZN34_INTERNAL_2b894c9e_4_k_cu_6b18a2316thrust24THRUST_300001_SM_1000_NS12placeholders2_7E,@object
	.size		_ZN34_INTERNAL_2b894c9e_4_k_cu_6b18a2316thrust24THRUST_300001_SM_1000_NS12placeholders2_7E,(_ZN34_INTERNAL_2b894c9e_4_k_cu_6b18a2314cuda3std3__45__cpo7crbeginE - _ZN34_INTERNAL_2b894c9e_4_k_cu_6b18a2316thrust24THRUST_300001_SM_1000_NS12placeholders2_7E)
_ZN34_INTERNAL_2b894c9e_4_k_cu_6b18a2316thrust24THRUST_300001_SM_1000_NS12placeholders2_7E:
	.zero		1
	.type		_ZN34_INTERNAL_2b894c9e_4_k_cu_6b18a2314cuda3std3__45__cpo7crbeginE,@object
	.size		_ZN34_INTERNAL_2b894c9e_4_k_cu_6b18a2314cuda3std3__45__cpo7crbeginE,(_ZN34_INTERNAL_2b894c9e_4_k_cu_6b18a2314cuda3std6ranges3__45__cpo4nextE - _ZN34_INTERNAL_2b894c9e_4_k_cu_6b18a2314cuda3std3__45__cpo7crbeginE)
_ZN34_INTERNAL_2b894c9e_4_k_cu_6b18a2314cuda3std3__45__cpo7crbeginE:
	.zero		1
	.type		_ZN34_INTERNAL_2b894c9e_4_k_cu_6b18a2314cuda3std6ranges3__45__cpo4nextE,@object
	.size		_ZN34_INTERNAL_2b894c9e_4_k_cu_6b18a2314cuda3std6ranges3__45__cpo4nextE,(_ZN34_INTERNAL_2b894c9e_4_k_cu_6b18a2314cuda3std6ranges3__45__cpo4swapE - _ZN34_INTERNAL_2b894c9e_4_k_cu_6b18a2314cuda3std6ranges3__45__cpo4nextE)
_ZN34_INTERNAL_2b894c9e_4_k_cu_6b18a2314cuda3std6ranges3__45__cpo4nextE:
	.zero		1
	.type		_ZN34_INTERNAL_2b894c9e_4_k_cu_6b18a2314cuda3std6ranges3__45__cpo4swapE,@object
	.size		_ZN34_INTERNAL_2b894c9e_4_k_cu_6b18a2314cuda3std6ranges3__45__cpo4swapE,(_ZN34_INTERNAL_2b894c9e_4_k_cu_6b18a2316thrust24THRUST_300001_SM_1000_NS8cuda_cub10par_nosyncE - _ZN34_INTERNAL_2b894c9e_4_k_cu_6b18a2314cuda3std6ranges3__45__cpo4swapE)
_ZN34_INTERNAL_2b894c9e_4_k_cu_6b18a2314cuda3std6ranges3__45__cpo4swapE:
	.zero		1
	.type		_ZN34_INTERNAL_2b894c9e_4_k_cu_6b18a2316thrust24THRUST_300001_SM_1000_NS8cuda_cub10par_nosyncE,@object
	.size		_ZN34_INTERNAL_2b894c9e_4_k_cu_6b18a2316thrust24THRUST_300001_SM_1000_NS8cuda_cub10par_nosyncE,(_ZN34_INTERNAL_2b894c9e_4_k_cu_6b18a2316thrust24THRUST_300001_SM_1000_NS12placeholders2_9E - _ZN34_INTERNAL_2b894c9e_4_k_cu_6b18a2316thrust24THRUST_300001_SM_1000_NS8cuda_cub10par_nosyncE)
_ZN34_INTERNAL_2b894c9e_4_k_cu_6b18a2316thrust24THRUST_300001_SM_1000_NS8cuda_cub10par_nosyncE:
	.zero		1
	.type		_ZN34_INTERNAL_2b894c9e_4_k_cu_6b18a2316thrust24THRUST_300001_SM_1000_NS12placeholders2_9E,@object
	.size		_ZN34_INTERNAL_2b894c9e_4_k_cu_6b18a2316thrust24THRUST_300001_SM_1000_NS12placeholders2_9E,(_ZN34_INTERNAL_2b894c9e_4_k_cu_6b18a2314cuda3std3__436_GLOBAL__N__2b894c9e_4_k_cu_6b18a2316ignoreE - _ZN34_INTERNAL_2b894c9e_4_k_cu_6b18a2316thrust24THRUST_300001_SM_1000_NS12placeholders2_9E)
_ZN34_INTERNAL_2b894c9e_4_k_cu_6b18a2316thrust24THRUST_300001_SM_1000_NS12placeholders2_9E:
	.zero		1
	.type		_ZN34_INTERNAL_2b894c9e_4_k_cu_6b18a2314cuda3std3__436_GLOBAL__N__2b894c9e_4_k_cu_6b18a2316ignoreE,@object
	.size		_ZN34_INTERNAL_2b894c9e_4_k_cu_6b18a2314cuda3std3__436_GLOBAL__N__2b894c9e_4_k_cu_6b18a2316ignoreE,(_ZN34_INTERNAL_2b894c9e_4_k_cu_6b18a2314cuda3std6ranges3__45__cpo4dataE - _ZN34_INTERNAL_2b894c9e_4_k_cu_6b18a2314cuda3std3__436_GLOBAL__N__2b894c9e_4_k_cu_6b18a2316ignoreE)
_ZN34_INTERNAL_2b894c9e_4_k_cu_6b18a2314cuda3std3__436_GLOBAL__N__2b894c9e_4_k_cu_6b18a2316ignoreE:
	.zero		1
	.type		_ZN34_INTERNAL_2b894c9e_4_k_cu_6b18a2314cuda3std6ranges3__45__cpo4dataE,@object
	.size		_ZN34_INTERNAL_2b894c9e_4_k_cu_6b18a2314cuda3std6ranges3__45__cpo4dataE,(_ZN34_INTERNAL_2b894c9e_4_k_cu_6b18a2316thrust24THRUST_300001_SM_1000_NS12placeholders2_1E - _ZN34_INTERNAL_2b894c9e_4_k_cu_6b18a2314cuda3std6ranges3__45__cpo4dataE)
_ZN34_INTERNAL_2b894c9e_4_k_cu_6b18a2314cuda3std6ranges3__45__cpo4dataE:
	.zero		1
	.type		_ZN34_INTERNAL_2b894c9e_4_k_cu_6b18a2316thrust24THRUST_300001_SM_1000_NS12placeholders2_1E,@object
	.size		_ZN34_INTERNAL_2b894c9e_4_k_cu_6b18a2316thrust24THRUST_300001_SM_1000_NS12placeholders2_1E,(_ZN34_INTERNAL_2b894c9e_4_k_cu_6b18a2314cuda3std3__45__cpo5beginE - _ZN34_INTERNAL_2b894c9e_4_k_cu_6b18a2316thrust24THRUST_300001_SM_1000_NS12placeholders2_1E)
_ZN34_INTERNAL_2b894c9e_4_k_cu_6b18a2316thrust24THRUST_300001_SM_1000_NS12placeholders2_1E:
	.zero		1
	.type		_ZN34_INTERNAL_2b894c9e_4_k_cu_6b18a2314cuda3std3__45__cpo5beginE,@object
	.size		_ZN34_INTERNAL_2b894c9e_4_k_cu_6b18a2314cuda3std3__45__cpo5beginE,(_ZN34_INTERNAL_2b894c9e_4_k_cu_6b18a2314cuda3std6ranges3__45__cpo5beginE - _ZN34_INTERNAL_2b894c9e_4_k_cu_6b18a2314cuda3std3__45__cpo5beginE)
_ZN34_INTERNAL_2b894c9e_4_k_cu_6b18a2314cuda3std3__45__cpo5beginE:
	.zero		1
	.type		_ZN34_INTERNAL_2b894c9e_4_k_cu_6b18a2314cuda3std6ranges3__45__cpo5beginE,@object
	.size		_ZN34_INTERNAL_2b894c9e_4_k_cu_6b18a2314cuda3std6ranges3__45__cpo5beginE,(_ZN34_INTERNAL_2b894c9e_4_k_cu_6b18a2316thrust24THRUST_300001_SM_1000_NS12placeholders2_5E - _ZN34_INTERNAL_2b894c9e_4_k_cu_6b18a2314cuda3std6ranges3__45__cpo5beginE)
_ZN34_INTERNAL_2b894c9e_4_k_cu_6b18a2314cuda3std6ranges3__45__cpo5beginE:
	.zero		1
	.type		_ZN34_INTERNAL_2b894c9e_4_k_cu_6b18a2316thrust24THRUST_300001_SM_1000_NS12placeholders2_5E,@object
	.size		_ZN34_INTERNAL_2b894c9e_4_k_cu_6b18a2316thrust24THRUST_300001_SM_1000_NS12placeholders2_5E,(_ZN34_INTERNAL_2b894c9e_4_k_cu_6b18a2314cuda3std3__45__cpo6rbeginE - _ZN34_INTERNAL_2b894c9e_4_k_cu_6b18a2316thrust24THRUST_300001_SM_1000_NS12placeholders2_5E)
_ZN34_INTERNAL_2b894c9e_4_k_cu_6b18a2316thrust24THRUST_300001_SM_1000_NS12placeholders2_5E:
	.zero		1
	.type		_ZN34_INTERNAL_2b894c9e_4_k_cu_6b18a2314cuda3std3__45__cpo6rbeginE,@object
	.size		_ZN34_INTERNAL_2b894c9e_4_k_cu_6b18a2314cuda3std3__45__cpo6rbeginE,(_ZN34_INTERNAL_2b894c9e_4_k_cu_6b18a2314cuda3std6ranges3__45__cpo7advanceE - _ZN34_INTERNAL_2b894c9e_4_k_cu_6b18a2314cuda3std3__45__cpo6rbeginE)
_ZN34_INTERNAL_2b894c9e_4_k_cu_6b18a2314cuda3std3__45__cpo6rbeginE:
	.zero		1
	.type		_ZN34_INTERNAL_2b894c9e_4_k_cu_6b18a2314cuda3std6ranges3__45__cpo7advanceE,@object
	.size		_ZN34_INTERNAL_2b894c9e_4_k_cu_6b18a2314cuda3std6ranges3__45__cpo7advanceE,(_ZN34_INTERNAL_2b894c9e_4_k_cu_6b18a2314cuda3std3__47nulloptE - _ZN34_INTERNAL_2b894c9e_4_k_cu_6b18a2314cuda3std6ranges3__45__cpo7advanceE)
_ZN34_INTERNAL_2b894c9e_4_k_cu_6b18a2314cuda3std6ranges3__45__cpo7advanceE:
	.zero		1
	.type		_ZN34_INTERNAL_2b894c9e_4_k_cu_6b18a2314cuda3std3__47nulloptE,@object
	.size		_ZN34_INTERNAL_2b894c9e_4_k_cu_6b18a2314cuda3std3__47nulloptE,(_ZN34_INTERNAL_2b894c9e_4_k_cu_6b18a2314cuda3std6ranges3__45__cpo8distanceE - _ZN34_INTERNAL_2b894c9e_4_k_cu_6b18a2314cuda3std3__47nulloptE)
_ZN34_INTERNAL_2b894c9e_4_k_cu_6b18a2314cuda3std3__47nulloptE:
	.zero		1
	.type		_ZN34_INTERNAL_2b894c9e_4_k_cu_6b18a2314cuda3std6ranges3__45__cpo8distanceE,@object
	.size		_ZN34_INTERNAL_2b894c9e_4_k_cu_6b18a2314cuda3std6ranges3__45__cpo8distanceE,(_ZN34_INTERNAL_2b894c9e_4_k_cu_6b18a2316thrust24THRUST_300001_SM_1000_NS12placeholders3_10E - _ZN34_INTERNAL_2b894c9e_4_k_cu_6b18a2314cuda3std6ranges3__45__cpo8distanceE)
_ZN34_INTERNAL_2b894c9e_4_k_cu_6b18a2314cuda3std6ranges3__45__cpo8distanceE:
	.zero		1
	.type		_ZN34_INTERNAL_2b894c9e_4_k_cu_6b18a2316thrust24THRUST_300001_SM_1000_NS12placeholders3_10E,@object
	.size		_ZN34_INTERNAL_2b894c9e_4_k_cu_6b18a2316thrust24THRUST_300001_SM_1000_NS12placeholders3_10E,(_ZN34_INTERNAL_2b894c9e_4_k_cu_6b18a2314cuda3std3__419piecewise_constructE - _ZN34_INTERNAL_2b894c9e_4_k_cu_6b18a2316thrust24THRUST_300001_SM_1000_NS12placeholders3_10E)
_ZN34_INTERNAL_2b894c9e_4_k_cu_6b18a2316thrust24THRUST_300001_SM_1000_NS12placeholders3_10E:
	.zero		1
	.type		_ZN34_INTERNAL_2b894c9e_4_k_cu_6b18a2314cuda3std3__419piecewise_constructE,@object
	.size		_ZN34_INTERNAL_2b894c9e_4_k_cu_6b18a2314cuda3std3__419piecewise_constructE,(_ZN34_INTERNAL_2b894c9e_4_k_cu_6b18a2314cuda3std6ranges3__45__cpo5cdataE - _ZN34_INTERNAL_2b894c9e_4_k_cu_6b18a2314cuda3std3__419piecewise_constructE)
_ZN34_INTERNAL_2b894c9e_4_k_cu_6b18a2314cuda3std3__419piecewise_constructE:
	.zero		1
	.type		_ZN34_INTERNAL_2b894c9e_4_k_cu_6b18a2314cuda3std6ranges3__45__cpo5cdataE,@object
	.size		_ZN34_INTERNAL_2b894c9e_4_k_cu_6b18a2314cuda3std6ranges3__45__cpo5cdataE,(_ZN34_INTERNAL_2b894c9e_4_k_cu_6b18a2316thrust24THRUST_300001_SM_1000_NS12placeholders2_2E - _ZN34_INTERNAL_2b894c9e_4_k_cu_6b18a2314cuda3std6ranges3__45__cpo5cdataE)
_ZN34_INTERNAL_2b894c9e_4_k_cu_6b18a2314cuda3std6ranges3__45__cpo5cdataE:
	.zero		1
	.type		_ZN34_INTERNAL_2b894c9e_4_k_cu_6b18a2316thrust24THRUST_300001_SM_1000_NS12placeholders2_2E,@object
	.size		_ZN34_INTERNAL_2b894c9e_4_k_cu_6b18a2316thrust24THRUST_300001_SM_1000_NS12placeholders2_2E,(_ZN34_INTERNAL_2b894c9e_4_k_cu_6b18a2314cuda3std3__45__cpo3endE - _ZN34_INTERNAL_2b894c9e_4_k_cu_6b18a2316thrust24THRUST_300001_SM_1000_NS12placeholders2_2E)
_ZN34_INTERNAL_2b894c9e_4_k_cu_6b18a2316thrust24THRUST_300001_SM_1000_NS12placeholders2_2E:
	.zero		1
	.type		_ZN34_INTERNAL_2b894c9e_4_k_cu_6b18a2314cuda3std3__45__cpo3endE,@object
	.size		_ZN34_INTERNAL_2b894c9e_4_k_cu_6b18a2314cuda3std3__45__cpo3endE,(_ZN34_INTERNAL_2b894c9e_4_k_cu_6b18a2314cuda3std6ranges3__45__cpo3endE - _ZN34_INTERNAL_2b894c9e_4_k_cu_6b18a2314cuda3std3__45__cpo3endE)
_ZN34_INTERNAL_2b894c9e_4_k_cu_6b18a2314cuda3std3__45__cpo3endE:
	.zero		1
	.type		_ZN34_INTERNAL_2b894c9e_4_k_cu_6b18a2314cuda3std6ranges3__45__cpo3endE,@object
	.size		_ZN34_INTERNAL_2b894c9e_4_k_cu_6b18a2314cuda3std6ranges3__45__cpo3endE,(_ZN34_INTERNAL_2b894c9e_4_k_cu_6b18a2316thrust24THRUST_300001_SM_1000_NS12placeholders2_6E - _ZN34_INTERNAL_2b894c9e_4_k_cu_6b18a2314cuda3std6ranges3__45__cpo3endE)
_ZN34_INTERNAL_2b894c9e_4_k_cu_6b18a2314cuda3std6ranges3__45__cpo3endE:
	.zero		1
	.type		_ZN34_INTERNAL_2b894c9e_4_k_cu_6b18a2316thrust24THRUST_300001_SM_1000_NS12placeholders2_6E,@object
	.size		_ZN34_INTERNAL_2b894c9e_4_k_cu_6b18a2316thrust24THRUST_300001_SM_1000_NS12placeholders2_6E,(_ZN34_INTERNAL_2b894c9e_4_k_cu_6b18a2314cuda3std3__45__cpo4rendE - _ZN34_INTERNAL_2b894c9e_4_k_cu_6b18a2316thrust24THRUST_300001_SM_1000_NS12placeholders2_6E)
_ZN34_INTERNAL_2b894c9e_4_k_cu_6b18a2316thrust24THRUST_300001_SM_1000_NS12placeholders2_6E:
	.zero		1
	.type		_ZN34_INTERNAL_2b894c9e_4_k_cu_6b18a2314cuda3std3__45__cpo4rendE,@object
	.size		_ZN34_INTERNAL_2b894c9e_4_k_cu_6b18a2314cuda3std3__45__cpo4rendE,(_ZN34_INTERNAL_2b894c9e_4_k_cu_6b18a2314cuda3std6ranges3__45__cpo9iter_swapE - _ZN34_INTERNAL_2b894c9e_4_k_cu_6b18a2314cuda3std3__45__cpo4rendE)
_ZN34_INTERNAL_2b894c9e_4_k_cu_6b18a2314cuda3std3__45__cpo4rendE:
	.zero		1
	.type		_ZN34_INTERNAL_2b894c9e_4_k_cu_6b18a2314cuda3std6ranges3__45__cpo9iter_swapE,@object
	.size		_ZN34_INTERNAL_2b894c9e_4_k_cu_6b18a2314cuda3std6ranges3__45__cpo9iter_swapE,(_ZN34_INTERNAL_2b894c9e_4_k_cu_6b18a2314cuda3std3__48unexpectE - _ZN34_INTERNAL_2b894c9e_4_k_cu_6b18a2314cuda3std6ranges3__45__cpo9iter_swapE)
_ZN34_INTERNAL_2b894c9e_4_k_cu_6b18a2314cuda3std6ranges3__45__cpo9iter_swapE:
	.zero		1
	.type		_ZN34_INTERNAL_2b894c9e_4_k_cu_6b18a2314cuda3std3__48unexpectE,@object
	.size		_ZN34_INTERNAL_2b894c9e_4_k_cu_6b18a2314cuda3std3__48unexpectE,(_ZN34_INTERNAL_2b894c9e_4_k_cu_6b18a2316thrust24THRUST_300001_SM_1000_NS8cuda_cub3parE - _ZN34_INTERNAL_2b894c9e_4_k_cu_6b18a2314cuda3std3__48unexpectE)
_ZN34_INTERNAL_2b894c9e_4_k_cu_6b18a2314cuda3std3__48unexpectE:
	.zero		1
	.type		_ZN34_INTERNAL_2b894c9e_4_k_cu_6b18a2316thrust24THRUST_300001_SM_1000_NS8cuda_cub3parE,@object
	.size		_ZN34_INTERNAL_2b894c9e_4_k_cu_6b18a2316thrust24THRUST_300001_SM_1000_NS8cuda_cub3parE,(_ZN34_INTERNAL_2b894c9e_4_k_cu_6b18a2316thrust24THRUST_300001_SM_1000_NS12placeholders2_4E - _ZN34_INTERNAL_2b894c9e_4_k_cu_6b18a2316thrust24THRUST_300001_SM_1000_NS8cuda_cub3parE)
_ZN34_INTERNAL_2b894c9e_4_k_cu_6b18a2316thrust24THRUST_300001_SM_1000_NS8cuda_cub3parE:
	.zero		1
	.type		_ZN34_INTERNAL_2b894c9e_4_k_cu_6b18a2316thrust24THRUST_300001_SM_1000_NS12placeholders2_4E,@object
	.size		_ZN34_INTERNAL_2b894c9e_4_k_cu_6b18a2316thrust24THRUST_300001_SM_1000_NS12placeholders2_4E,(_ZN34_INTERNAL_2b894c9e_4_k_cu_6b18a2314cuda3std3__45__cpo4cendE - _ZN34_INTERNAL_2b894c9e_4_k_cu_6b18a2316thrust24THRUST_300001_SM_1000_NS12placeholders2_4E)
_ZN34_INTERNAL_2b894c9e_4_k_cu_6b18a2316thrust24THRUST_300001_SM_1000_NS12placeholders2_4E:
	.zero		1
	.type		_ZN34_INTERNAL_2b894c9e_4_k_cu_6b18a2314cuda3std3__45__cpo4cendE,@object
	.size		_ZN34_INTERNAL_2b894c9e_4_k_cu_6b18a2314cuda3std3__45__cpo4cendE,(_ZN34_INTERNAL_2b894c9e_4_k_cu_6b18a2314cuda3std6ranges3__45__cpo4cendE - _ZN34_INTERNAL_2b894c9e_4_k_cu_6b18a2314cuda3std3__45__cpo4cendE)
_ZN34_INTERNAL_2b894c9e_4_k_cu_6b18a2314cuda3std3__45__cpo4cendE:
	.zero		1
	.type		_ZN34_INTERNAL_2b894c9e_4_k_cu_6b18a2314cuda3std6ranges3__45__cpo4cendE,@object
	.size		_ZN34_INTERNAL_2b894c9e_4_k_cu_6b18a2314cuda3std6ranges3__45__cpo4cendE,(_ZN34_INTERNAL_2b894c9e_4_k_cu_6b18a2314cuda3std3__420unreachable_sentinelE - _ZN34_INTERNAL_2b894c9e_4_k_cu_6b18a2314cuda3std6ranges3__45__cpo4cendE)
_ZN34_INTERNAL_2b894c9e_4_k_cu_6b18a2314cuda3std6ranges3__45__cpo4cendE:
	.zero		1
	.type		_ZN34_INTERNAL_2b894c9e_4_k_cu_6b18a2314cuda3std3__420unreachable_sentinelE,@object
	.size		_ZN34_INTERNAL_2b894c9e_4_k_cu_6b18a2314cuda3std3__420unreachable_sentinelE,(_ZN34_INTERNAL_2b894c9e_4_k_cu_6b18a2314cuda3std6ranges3__45__cpo5ssizeE - _ZN34_INTERNAL_2b894c9e_4_k_cu_6b18a2314cuda3std3__420unreachable_sentinelE)
_ZN34_INTERNAL_2b894c9e_4_k_cu_6b18a2314cuda3std3__420unreachable_sentinelE:
	.zero		1
	.type		_ZN34_INTERNAL_2b894c9e_4_k_cu_6b18a2314cuda3std6ranges3__45__cpo5ssizeE,@object
	.size		_ZN34_INTERNAL_2b894c9e_4_k_cu_6b18a2314cuda3std6ranges3__45__cpo5ssizeE,(_ZN34_INTERNAL_2b894c9e_4_k_cu_6b18a2316thrust24THRUST_300001_SM_1000_NS12placeholders2_8E - _ZN34_INTERNAL_2b894c9e_4_k_cu_6b18a2314cuda3std6ranges3__45__cpo5ssizeE)
_ZN34_INTERNAL_2b894c9e_4_k_cu_6b18a2314cuda3std6ranges3__45__cpo5ssizeE:
	.zero		1
	.type		_ZN34_INTERNAL_2b894c9e_4_k_cu_6b18a2316thrust24THRUST_300001_SM_1000_NS12placeholders2_8E,@object
	.size		_ZN34_INTERNAL_2b894c9e_4_k_cu_6b18a2316thrust24THRUST_300001_SM_1000_NS12placeholders2_8E,(_ZN34_INTERNAL_2b894c9e_4_k_cu_6b18a2314cuda3std3__45__cpo5crendE - _ZN34_INTERNAL_2b894c9e_4_k_cu_6b18a2316thrust24THRUST_300001_SM_1000_NS12placeholders2_8E)
_ZN34_INTERNAL_2b894c9e_4_k_cu_6b18a2316thrust24THRUST_300001_SM_1000_NS12placeholders2_8E:
	.zero		1
	.type		_ZN34_INTERNAL_2b894c9e_4_k_cu_6b18a2314cuda3std3__45__cpo5crendE,@object
	.size		_ZN34_INTERNAL_2b894c9e_4_k_cu_6b18a2314cuda3std3__45__cpo5crendE,(_ZN34_INTERNAL_2b894c9e_4_k_cu_6b18a2314cuda3std6ranges3__45__cpo4prevE - _ZN34_INTERNAL_2b894c9e_4_k_cu_6b18a2314cuda3std3__45__cpo5crendE)
_ZN34_INTERNAL_2b894c9e_4_k_cu_6b18a2314cuda3std3__45__cpo5crendE:
	.zero		1
	.type		_ZN34_INTERNAL_2b894c9e_4_k_cu_6b18a2314cuda3std6ranges3__45__cpo4prevE,@object
	.size		_ZN34_INTERNAL_2b894c9e_4_k_cu_6b18a2314cuda3std6ranges3__45__cpo4prevE,(_ZN34_INTERNAL_2b894c9e_4_k_cu_6b18a2314cuda3std6ranges3__45__cpo9iter_moveE - _ZN34_INTERNAL_2b894c9e_4_k_cu_6b18a2314cuda3std6ranges3__45__cpo4prevE)
_ZN34_INTERNAL_2b894c9e_4_k_cu_6b18a2314cuda3std6ranges3__45__cpo4prevE:
	.zero		1
	.type		_ZN34_INTERNAL_2b894c9e_4_k_cu_6b18a2314cuda3std6ranges3__45__cpo9iter_moveE,@object
	.size		_ZN34_INTERNAL_2b894c9e_4_k_cu_6b18a2314cuda3std6ranges3__45__cpo9iter_moveE,(_ZN34_INTERNAL_2b894c9e_4_k_cu_6b18a2316thrust24THRUST_300001_SM_1000_NS6system6detail10sequential3seqE - _ZN34_INTERNAL_2b894c9e_4_k_cu_6b18a2314cuda3std6ranges3__45__cpo9iter_moveE)
_ZN34_INTERNAL_2b894c9e_4_k_cu_6b18a2314cuda3std6ranges3__45__cpo9iter_moveE:
	.zero		1
	.type		_ZN34_INTERNAL_2b894c9e_4_k_cu_6b18a2316thrust24THRUST_300001_SM_1000_NS6system6detail10sequential3seqE,@object
	.size		_ZN34_INTERNAL_2b894c9e_4_k_cu_6b18a2316thrust24THRUST_300001_SM_1000_NS6system6detail10sequential3seqE,(.L_31 - _ZN34_INTERNAL_2b894c9e_4_k_cu_6b18a2316thrust24THRUST_300001_SM_1000_NS6system6detail10sequential3seqE)
_ZN34_INTERNAL_2b894c9e_4_k_cu_6b18a2316thrust24THRUST_300001_SM_1000_NS6system6detail10sequential3seqE:
	.zero		1
.L_31:


//--------------------- .nv.shared._Z3sumPiS_i    --------------------------
	.section	.nv.shared._Z3sumPiS_i,"aw",@nobits
	.sectionflags	@""
	.align	4
.nv.shared._Z3sumPiS_i:
	.zero		3072


//--------------------- .nv.constant0._ZN3cub18CUB_300001_SM_10006detail11EmptyKernelIvEEvv --------------------------
	.section	.nv.constant0._ZN3cub18CUB_300001_SM_10006detail11EmptyKernelIvEEvv,"a",@progbits
	.sectionflags	@""
	.align	4
.nv.constant0._ZN3cub18CUB_300001_SM_10006detail11EmptyKernelIvEEvv:
	.zero		896


//--------------------- .nv.constant0._Z3sumPiS_i --------------------------
	.section	.nv.constant0._Z3sumPiS_i,"a",@progbits
	.sectionflags	@""
	.align	4
.nv.constant0._Z3sumPiS_i:
	.zero		916


//--------------------- .nv.constant0._Z8distancePfS_Pii --------------------------
	.section	.nv.constant0._Z8distancePfS_Pii,"a",@progbits
	.sectionflags	@""
	.align	4
.nv.constant0._Z8distancePfS_Pii:
	.zero		924


//--------------------- SYMBOLS --------------------------

	.type		.nv.reservedSmem.offset0,@object
	.size		.nv.reservedSmem.offset0,0x4
	.type		.nv.reservedSmem.cap,@object
	.size		.nv.reservedSmem.cap,0x4
